	.headerflags	@"EF_CUDA_TEXMODE_UNIFIED EF_CUDA_64BIT_ADDRESS EF_CUDA_ACCELERATORS EF_CUDA_SM90 EF_CUDA_VIRTUAL_SM(EF_CUDA_SM90)"
	.elftype	@"ET_EXEC"


//--------------------- .nv.info                  --------------------------
	.section	.nv.info,"",@"SHT_CUDA_INFO"
	.align	4


	//----- nvinfo : EIATTR_REGCOUNT
	.align		4
        /*0000*/ 	.byte	0x04, 0x2f
        /*0002*/ 	.short	(.L_1 - .L_0)
	.align		4
.L_0:
        /*0004*/ 	.word	index@(triton_poi_fused_convolution_7)
        /*0008*/ 	.word	0x0000001e


	//----- nvinfo : EIATTR_MIN_STACK_SIZE
	.align		4
.L_1:
        /*000c*/ 	.byte	0x04, 0x12
        /*000e*/ 	.short	(.L_3 - .L_2)
	.align		4
.L_2:
        /*0010*/ 	.word	index@(triton_poi_fused_convolution_7)
        /*0014*/ 	.word	0x00000000


	//----- nvinfo : EIATTR_FRAME_SIZE
	.align		4
.L_3:
        /*0018*/ 	.byte	0x04, 0x11
        /*001a*/ 	.short	(.L_5 - .L_4)
	.align		4
.L_4:
        /*001c*/ 	.word	index@(triton_poi_fused_convolution_7)
        /*0020*/ 	.word	0x00000000


	//----- nvinfo : EIATTR_MIN_STACK_SIZE
	.align		4
.L_5:
        /*0024*/ 	.byte	0x04, 0x12
        /*0026*/ 	.short	(.L_7 - .L_6)
	.align		4
.L_6:
        /*0028*/ 	.word	index@(triton_poi_fused_convolution_7)
        /*002c*/ 	.word	0x00000000
.L_7:


//--------------------- .nv.info.triton_poi_fused_convolution_7 --------------------------
	.section	.nv.info.triton_poi_fused_convolution_7,"",@"SHT_CUDA_INFO"
	.sectionflags	@""
	.align	4


	//----- nvinfo : EIATTR_CUDA_API_VERSION
	.align		4
        /*0000*/ 	.byte	0x04, 0x37
        /*0002*/ 	.short	(.L_9 - .L_8)
.L_8:
        /*0004*/ 	.word	0x0000007c


	//----- nvinfo : EIATTR_KPARAM_INFO
	.align		4
.L_9:
        /*0008*/ 	.byte	0x04, 0x17
        /*000a*/ 	.short	(.L_11 - .L_10)
.L_10:
        /*000c*/ 	.word	0x00000000
        /*0010*/ 	.short	0x0003
        /*0012*/ 	.short	0x0014
        /*0014*/ 	.byte	0x00, 0xf0, 0x11, 0x00


	//----- nvinfo : EIATTR_KPARAM_INFO
	.align		4
.L_11:
        /*0018*/ 	.byte	0x04, 0x17
        /*001a*/ 	.short	(.L_13 - .L_12)
.L_12:
        /*001c*/ 	.word	0x00000000
        /*0020*/ 	.short	0x0002
        /*0022*/ 	.short	0x0010
        /*0024*/ 	.byte	0x00, 0xf0, 0x11, 0x00


	//----- nvinfo : EIATTR_KPARAM_INFO
	.align		4
.L_13:
        /*0028*/ 	.byte	0x04, 0x17
        /*002a*/ 	.short	(.L_15 - .L_14)
.L_14:
        /*002c*/ 	.word	0x00000000
        /*0030*/ 	.short	0x0001
        /*0032*/ 	.short	0x0008
        /*0034*/ 	.byte	0x00, 0xf4, 0x21, 0x00


	//----- nvinfo : EIATTR_KPARAM_INFO
	.align		4
.L_15:
        /*0038*/ 	.byte	0x04, 0x17
        /*003a*/ 	.short	(.L_17 - .L_16)
.L_16:
        /*003c*/ 	.word	0x00000000
        /*0040*/ 	.short	0x0000
        /*0042*/ 	.short	0x0000
        /*0044*/ 	.byte	0x00, 0xf4, 0x21, 0x00


	//----- nvinfo : EIATTR_SPARSE_MMA_MASK
	.align		4
.L_17:
        /*0048*/ 	.byte	0x03, 0x50
        /*004a*/ 	.short	0x0000


	//----- nvinfo : EIATTR_MAXREG_COUNT
	.align		4
        /*004c*/ 	.byte	0x03, 0x1b
        /*004e*/ 	.short	0x00ff


	//----- nvinfo : EIATTR_EXIT_INSTR_OFFSETS
	.align		4
        /*0050*/ 	.byte	0x04, 0x1c
        /*0052*/ 	.short	(.L_19 - .L_18)


	//   ....[0]....
.L_18:
        /*0054*/ 	.word	0x000006c0


	//   ....[1]....
        /*0058*/ 	.word	0x00000710


	//----- nvinfo : EIATTR_REQNTID
	.align		4
.L_19:
        /*005c*/ 	.byte	0x04, 0x10
        /*005e*/ 	.short	(.L_21 - .L_20)
.L_20:
        /*0060*/ 	.word	0x00000080
        /*0064*/ 	.word	0x00000001
        /*0068*/ 	.word	0x00000001


	//----- nvinfo : EIATTR_CBANK_PARAM_SIZE
	.align		4
.L_21:
        /*006c*/ 	.byte	0x03, 0x19
        /*006e*/ 	.short	0x0018


	//----- nvinfo : EIATTR_PARAM_CBANK
	.align		4
        /*0070*/ 	.byte	0x04, 0x0a
        /*0072*/ 	.short	(.L_23 - .L_22)
	.align		4
.L_22:
        /*0074*/ 	.word	index@(.nv.constant0.triton_poi_fused_convolution_7)
        /*0078*/ 	.short	0x0210
        /*007a*/ 	.short	0x0018


	//----- nvinfo : EIATTR_SW_WAR
	.align		4
.L_23:
        /*007c*/ 	.byte	0x04, 0x36
        /*007e*/ 	.short	(.L_25 - .L_24)
.L_24:
        /*0080*/ 	.word	0x00000008
.L_25:


//--------------------- .nv.callgraph             --------------------------
	.section	.nv.callgraph,"",@"SHT_CUDA_CALLGRAPH"
	.align	4
	.sectionentsize	8
	.align		4
        /*0000*/ 	.word	0x00000000
	.align		4
        /*0004*/ 	.word	0xffffffff
	.align		4
        /*0008*/ 	.word	0x00000000
	.align		4
        /*000c*/ 	.word	0xfffffffe
	.align		4
        /*0010*/ 	.word	0x00000000
	.align		4
        /*0014*/ 	.word	0xfffffffd
	.align		4
        /*0018*/ 	.word	0x00000000
	.align		4
        /*001c*/ 	.word	0xfffffffc


//--------------------- .text.triton_poi_fused_convolution_7 --------------------------
	.section	.text.triton_poi_fused_convolution_7,"ax",@progbits
	.sectionflags	@"SHF_BARRIERS=1"
	.align	128
        .global         triton_poi_fused_convolution_7
        .type           triton_poi_fused_convolution_7,@function
        .size           triton_poi_fused_convolution_7,(.L_x_1 - triton_poi_fused_convolution_7)
        .other          triton_poi_fused_convolution_7,@"STO_CUDA_ENTRY STV_DEFAULT"
triton_poi_fused_convolution_7:
.text.triton_poi_fused_convolution_7:
[----:B------:R-:W0:Y:S01]  /*0000*/  LDC R1, c[0x0][0x28] ;  /* 0x00000a00ff017b82 */ /* 0x000e220000000800 */
[----:B------:R-:W1:Y:S07]  /*0010*/  S2R R19, SR_CTAID.Z ;  /* 0x0000000000137919 */ /* 0x000e6e0000002700 */
[----:B------:R-:W1:Y:S01]  /*0020*/  S2UR UR4, SR_CTAID.Y ;  /* 0x00000000000479c3 */ /* 0x000e620000002600 */
[----:B------:R-:W-:Y:S01]  /*0030*/  IMAD.MOV.U32 R14, RZ, RZ, RZ ;  /* 0x000000ffff0e7224 */ /* 0x000fe200078e00ff */
[----:B------:R-:W-:Y:S01]  /*0040*/  ULDC.64 UR6, c[0x0][0x208] ;  /* 0x0000820000067ab9 */ /* 0x000fe20000000a00 */
[----:B------:R-:W2:Y:S01]  /*0050*/  S2R R15, SR_CTAID.X ;  /* 0x00000000000f7919 */ /* 0x000ea20000002500 */
[----:B------:R-:W3:Y:S04]  /*0060*/  S2R R18, SR_TID.X ;  /* 0x0000000000127919 */ /* 0x000ee80000002100 */
[----:B------:R-:W1:Y:S08]  /*0070*/  LDC R0, c[0x0][0x10] ;  /* 0x00000400ff007b82 */ /* 0x000e700000000800 */
[----:B------:R-:W4:Y:S01]  /*0080*/  LDC.64 R16, c[0x0][0x210] ;  /* 0x00008400ff107b82 */ /* 0x000f220000000a00 */
[----:B-1----:R-:W-:-:S02]  /*0090*/  IMAD R19, R19, R0, UR4 ;  /* 0x0000000413137e24 */ /* 0x002fc4000f8e0200 */
[----:B--2---:R-:W-:Y:S02]  /*00a0*/  IMAD.SHL.U32 R15, R15, 0x10, RZ ;  /* 0x000000100f0f7824 */ /* 0x004fe400078e00ff */
[----:B------:R-:W-:Y:S01]  /*00b0*/  IMAD.SHL.U32 R19, R19, 0x40, RZ ;  /* 0x0000004013137824 */ /* 0x000fe200078e00ff */
[----:B---3--:R-:W-:Y:S02]  /*00c0*/  SHF.R.U32.HI R0, RZ, 0x4, R18 ;  /* 0x00000004ff007819 */ /* 0x008fe40000011612 */
[----:B------:R-:W-:Y:S02]  /*00d0*/  LOP3.LUT R4, R15, 0xf, R18, 0xf8, !PT ;  /* 0x0000000f0f047812 */ /* 0x000fe400078ef812 */
[----:B------:R-:W-:Y:S02]  /*00e0*/  SGXT.U32 R0, R0, 0x3 ;  /* 0x000000030000781a */ /* 0x000fe40000000000 */
[----:B------:R-:W-:Y:S02]  /*00f0*/  ISETP.GE.AND P0, PT, R4, 0x9, PT ;  /* 0x000000090400780c */ /* 0x000fe40003f06270 */
[----:B------:R-:W-:-:S02]  /*0100*/  LOP3.LUT R3, R19, 0x8, R0, 0xfe, !PT ;  /* 0x0000000813037812 */ /* 0x000fc400078efe00 */
[----:B------:R-:W-:Y:S02]  /*0110*/  LOP3.LUT R2, R19, R0, RZ, 0xfc, !PT ;  /* 0x0000000013027212 */ /* 0x000fe400078efcff */
[C---:B------:R-:W-:Y:S01]  /*0120*/  ISETP.LT.AND P2, PT, R3.reuse, 0x12000, !P0 ;  /* 0x000120000300780c */ /* 0x040fe20004741270 */
[--C-:B------:R-:W-:Y:S01]  /*0130*/  IMAD R3, R3, 0x9, R4.reuse ;  /* 0x0000000903037824 */ /* 0x100fe200078e0204 */
[----:B------:R-:W-:Y:S01]  /*0140*/  LOP3.LUT R6, R19, 0x10, R0, 0xfe, !PT ;  /* 0x0000001013067812 */ /* 0x000fe200078efe00 */
[C---:B------:R-:W-:Y:S01]  /*0150*/  IMAD R5, R2.reuse, 0x9, R4 ;  /* 0x0000000902057824 */ /* 0x040fe200078e0204 */
[----:B------:R-:W-:Y:S02]  /*0160*/  LOP3.LUT R7, R19, 0x18, R0, 0xfe, !PT ;  /* 0x0000001813077812 */ /* 0x000fe400078efe00 */
[----:B------:R-:W-:Y:S01]  /*0170*/  ISETP.LT.AND P1, PT, R2, 0x12000, !P0 ;  /* 0x000120000200780c */ /* 0x000fe20004721270 */
[----:B----4-:R-:W-:Y:S01]  /*0180*/  IMAD.WIDE R2, R3, 0x4, R16 ;  /* 0x0000000403027825 */ /* 0x010fe200078e0210 */
[----:B------:R-:W-:-:S02]  /*0190*/  ISETP.LT.AND P6, PT, R6, 0x12000, !P0 ;  /* 0x000120000600780c */ /* 0x000fc400047c1270 */
[----:B------:R-:W-:Y:S02]  /*01a0*/  LOP3.LUT R8, R19, 0x20, R0, 0xfe, !PT ;  /* 0x0000002013087812 */ /* 0x000fe400078efe00 */
[----:B------:R-:W-:Y:S01]  /*01b0*/  ISETP.LT.AND P5, PT, R7, 0x12000, !P0 ;  /* 0x000120000700780c */ /* 0x000fe200047a1270 */
[----:B------:R1:W2:Y:S01]  /*01c0*/  @P2 LDG.E.EL R14, desc[UR6][R2.64] ;  /* 0x00000006020e2981 */ /* 0x0002a2000c2e1900 */
[----:B------:R-:W-:Y:S02]  /*01d0*/  LOP3.LUT R4, R19, 0x28, R0, 0xfe, !PT ;  /* 0x0000002813047812 */ /* 0x000fe400078efe00 */
[----:B------:R-:W-:Y:S02]  /*01e0*/  LOP3.LUT R6, R19, 0x30, R0, 0xfe, !PT ;  /* 0x0000003013067812 */ /* 0x000fe400078efe00 */
[----:B------:R-:W-:Y:S02]  /*01f0*/  LOP3.LUT R7, R19, 0x38, R0, 0xfe, !PT ;  /* 0x0000003813077812 */ /* 0x000fe400078efe00 */
[----:B------:R-:W-:-:S02]  /*0200*/  ISETP.LT.AND P4, PT, R8, 0x12000, !P0 ;  /* 0x000120000800780c */ /* 0x000fc40004781270 */
[----:B------:R-:W-:Y:S02]  /*0210*/  ISETP.LT.AND P3, PT, R4, 0x12000, !P0 ;  /* 0x000120000400780c */ /* 0x000fe40004761270 */
[----:B------:R-:W-:Y:S02]  /*0220*/  ISETP.LT.AND P2, PT, R6, 0x12000, !P0 ;  /* 0x000120000600780c */ /* 0x000fe40004741270 */
[----:B------:R-:W-:Y:S01]  /*0230*/  ISETP.LT.AND P0, PT, R7, 0x12000, !P0 ;  /* 0x000120000700780c */ /* 0x000fe20004701270 */
[C---:B------:R-:W-:Y:S02]  /*0240*/  VIADD R7, R5.reuse, 0x90 ;  /* 0x0000009005077836 */ /* 0x040fe40000000000 */
[C---:B------:R-:W-:Y:S02]  /*0250*/  VIADD R9, R5.reuse, 0xd8 ;  /* 0x000000d805097836 */ /* 0x040fe40000000000 */
[C---:B------:R-:W-:Y:S02]  /*0260*/  VIADD R11, R5.reuse, 0x120 ;  /* 0x00000120050b7836 */ /* 0x040fe40000000000 */
[----:B------:R-:W-:-:S02]  /*0270*/  VIADD R13, R5, 0x168 ;  /* 0x00000168050d7836 */ /* 0x000fc40000000000 */
[C---:B------:R-:W-:Y:S02]  /*0280*/  VIADD R23, R5.reuse, 0x1b0 ;  /* 0x000001b005177836 */ /* 0x040fe40000000000 */
[C---:B------:R-:W-:Y:S02]  /*0290*/  VIADD R25, R5.reuse, 0x1f8 ;  /* 0x000001f805197836 */ /* 0x040fe40000000000 */
[----:B-1----:R-:W-:-:S04]  /*02a0*/  IMAD.WIDE R2, R5, 0x4, R16 ;  /* 0x0000000405027825 */ /* 0x002fc800078e0210 */
[----:B------:R-:W-:-:S04]  /*02b0*/  IMAD.WIDE R4, R7, 0x4, R16 ;  /* 0x0000000407047825 */ /* 0x000fc800078e0210 */
[----:B------:R-:W-:-:S04]  /*02c0*/  IMAD.WIDE R6, R9, 0x4, R16 ;  /* 0x0000000409067825 */ /* 0x000fc800078e0210 */
[----:B------:R-:W-:Y:S01]  /*02d0*/  IMAD.WIDE R8, R11, 0x4, R16 ;  /* 0x000000040b087825 */ /* 0x000fe200078e0210 */
[----:B------:R-:W-:-:S03]  /*02e0*/  CS2R R20, SRZ ;  /* 0x0000000000147805 */ /* 0x000fc6000001ff00 */
[----:B------:R-:W-:-:S03]  /*02f0*/  IMAD.WIDE R10, R13, 0x4, R16 ;  /* 0x000000040d0a7825 */ /* 0x000fc600078e0210 */
[----:B------:R1:W3:Y:S01]  /*0300*/  @P6 LDG.E.EL R20, desc[UR6][R4.64] ;  /* 0x0000000604146981 */ /* 0x0002e2000c2e1900 */
[--C-:B------:R-:W-:Y:S01]  /*0310*/  IMAD.WIDE R12, R23, 0x4, R16.reuse ;  /* 0x00000004170c7825 */ /* 0x100fe200078e0210 */
[----:B------:R-:W-:Y:S02]  /*0320*/  CS2R R22, SRZ ;  /* 0x0000000000167805 */ /* 0x000fe4000001ff00 */
[----:B------:R-:W4:Y:S01]  /*0330*/  @P5 LDG.E.EL R21, desc[UR6][R6.64] ;  /* 0x0000000606155981 */ /* 0x000f22000c2e1900 */
[----:B------:R-:W-:Y:S01]  /*0340*/  IMAD.WIDE R16, R25, 0x4, R16 ;  /* 0x0000000419107825 */ /* 0x000fe200078e0210 */
[----:B------:R-:W-:Y:S02]  /*0350*/  CS2R R24, SRZ ;  /* 0x0000000000187805 */ /* 0x000fe4000001ff00 */
[----:B------:R-:W5:Y:S01]  /*0360*/  @P4 LDG.E.EL R22, desc[UR6][R8.64] ;  /* 0x0000000608164981 */ /* 0x000f62000c2e1900 */
[----:B------:R-:W-:-:S03]  /*0370*/  IMAD.MOV.U32 R26, RZ, RZ, RZ ;  /* 0x000000ffff1a7224 */ /* 0x000fc600078e00ff */
[----:B------:R-:W5:Y:S04]  /*0380*/  @P3 LDG.E.EL R24, desc[UR6][R10.64] ;  /* 0x000000060a183981 */ /* 0x000f68000c2e1900 */
[----:B------:R1:W5:Y:S04]  /*0390*/  @P2 LDG.E.EL R23, desc[UR6][R12.64] ;  /* 0x000000060c172981 */ /* 0x000368000c2e1900 */
[----:B------:R1:W5:Y:S04]  /*03a0*/  @P1 LDG.E.EL R26, desc[UR6][R2.64] ;  /* 0x00000006021a1981 */ /* 0x000368000c2e1900 */
[----:B------:R-:W5:Y:S01]  /*03b0*/  @P0 LDG.E.EL R25, desc[UR6][R16.64] ;  /* 0x0000000610190981 */ /* 0x000f62000c2e1900 */
[----:B------:R-:W1:Y:S01]  /*03c0*/  S2R R27, SR_TID.X ;  /* 0x00000000001b7919 */ /* 0x000e620000002100 */
[----:B------:R-:W1:Y:S01]  /*03d0*/  S2UR UR5, SR_CgaCtaId ;  /* 0x00000000000579c3 */ /* 0x000e620000008800 */
[----:B------:R-:W-:Y:S01]  /*03e0*/  UMOV UR4, 0x400 ;  /* 0x0000040000047882 */ /* 0x000fe20000000000 */
[----:B-1----:R-:W-:Y:S01]  /*03f0*/  IMAD.SHL.U32 R4, R27, 0x40, RZ ;  /* 0x000000401b047824 */ /* 0x002fe200078e00ff */
[----:B------:R-:W-:-:S04]  /*0400*/  SHF.R.U32.HI R5, RZ, 0x4, R27 ;  /* 0x00000004ff057819 */ /* 0x000fc8000001161b */
[----:B------:R-:W-:Y:S02]  /*0410*/  SGXT.U32 R5, R5, 0x3 ;  /* 0x000000030505781a */ /* 0x000fe40000000000 */
[----:B------:R-:W-:Y:S01]  /*0420*/  LOP3.LUT R4, R4, 0x3c0, RZ, 0xc0, !PT ;  /* 0x000003c004047812 */ /* 0x000fe200078ec0ff */
[----:B0-----:R-:W-:-:S03]  /*0430*/  UPRMT UR4, UR5, 0x654, UR4 ;  /* 0x0000065405047896 */ /* 0x001fc60008000004 */
[----:B------:R-:W-:-:S04]  /*0440*/  LOP3.LUT R5, R4, R5, RZ, 0xfc, !PT ;  /* 0x0000000504057212 */ /* 0x000fc800078efcff */
[----:B------:R-:W-:-:S04]  /*0450*/  LEA.HI R5, R4, R5, RZ, 0x1c ;  /* 0x0000000504057211 */ /* 0x000fc800078fe0ff */
[----:B------:R-:W-:Y:S01]  /*0460*/  LEA R13, R5, UR4, 0x2 ;  /* 0x00000004050d7c11 */ /* 0x000fe2000f8e10ff */
[----:B------:R-:W-:Y:S01]  /*0470*/  IMAD.SHL.U32 R8, R27, 0x4, RZ ;  /* 0x000000041b087824 */ /* 0x000fe200078e00ff */
[----:B------:R-:W-:-:S04]  /*0480*/  SHF.R.U32.HI R2, RZ, 0x2, R27 ;  /* 0x00000002ff027819 */ /* 0x000fc8000001161b */
[----:B------:R-:W-:Y:S02]  /*0490*/  LOP3.LUT R8, R8, 0x1fc, RZ, 0xc0, !PT ;  /* 0x000001fc08087812 */ /* 0x000fe400078ec0ff */
[----:B------:R-:W-:-:S05]  /*04a0*/  LOP3.LUT R3, R2, 0x1c, RZ, 0xc0, !PT ;  /* 0x0000001c02037812 */ /* 0x000fca00078ec0ff */
[----:B------:R-:W-:-:S05]  /*04b0*/  IMAD.IADD R3, R8, 0x1, R3 ;  /* 0x0000000108037824 */ /* 0x000fca00078e0203 */
[----:B------:R-:W-:Y:S01]  /*04c0*/  LEA R4, R3, UR4, 0x2 ;  /* 0x0000000403047c11 */ /* 0x000fe2000f8e10ff */
[----:B------:R-:W-:Y:S01]  /*04d0*/  IMAD.SHL.U32 R18, R18, 0x4, RZ ;  /* 0x0000000412127824 */ /* 0x000fe200078e00ff */
[----:B------:R-:W0:Y:S04]  /*04e0*/  LDC.64 R2, c[0x0][0x218] ;  /* 0x00008600ff027b82 */ /* 0x000e280000000a00 */
[----:B------:R-:W-:-:S05]  /*04f0*/  LOP3.LUT R18, R19, 0x3c, R18, 0xf8, !PT ;  /* 0x0000003c13127812 */ /* 0x000fca00078ef812 */
[----:B------:R-:W-:-:S05]  /*0500*/  IMAD.HI R9, R18, 0x2aaaaaab, RZ ;  /* 0x2aaaaaab12097827 */ /* 0x000fca00078e02ff */
[----:B------:R-:W-:-:S04]  /*0510*/  SHF.R.U32.HI R10, RZ, 0x1f, R9 ;  /* 0x0000001fff0a7819 */ /* 0x000fc80000011609 */
[----:B------:R-:W-:Y:S02]  /*0520*/  LEA.HI.SX32 R11, R9, R10, 0x1b ;  /* 0x0000000a090b7211 */ /* 0x000fe400078fdaff */
[----:B------:R-:W-:Y:S02]  /*0530*/  LOP3.LUT R10, R8, 0x200, RZ, 0xfc, !PT ;  /* 0x00000200080a7812 */ /* 0x000fe400078efcff */
[----:B------:R-:W-:Y:S01]  /*0540*/  ISETP.GE.AND P0, PT, R18, 0x12000, PT ;  /* 0x000120001200780c */ /* 0x000fe20003f06270 */
[----:B------:R-:W-:Y:S01]  /*0550*/  IMAD R18, R11, -0xc0, R18 ;  /* 0xffffff400b127824 */ /* 0x000fe200078e0212 */
[----:B------:R-:W-:Y:S02]  /*0560*/  LOP3.LUT R9, R15, R0, RZ, 0xfc, !PT ;  /* 0x000000000f097212 */ /* 0x000fe400078efcff */
[----:B------:R-:W-:Y:S02]  /*0570*/  LOP3.LUT R0, R15, 0x8, R0, 0xfe, !PT ;  /* 0x000000080f007812 */ /* 0x000fe400078efe00 */
[----:B------:R-:W-:Y:S01]  /*0580*/  SHF.R.U32.HI R10, RZ, 0x4, R10 ;  /* 0x00000004ff0a7819 */ /* 0x000fe2000001160a */
[----:B------:R-:W-:Y:S01]  /*0590*/  IMAD R18, R11, 0x6c0, R18 ;  /* 0x000006c00b127824 */ /* 0x000fe200078e0212 */
[----:B------:R-:W-:-:S02]  /*05a0*/  ISETP.LT.AND P1, PT, R9, 0x9, !P0 ;  /* 0x000000090900780c */ /* 0x000fc40004721270 */
[----:B------:R-:W-:Y:S02]  /*05b0*/  ISETP.LT.AND P0, PT, R0, 0x9, !P0 ;  /* 0x000000090000780c */ /* 0x000fe40004701270 */
[----:B------:R-:W-:Y:S01]  /*05c0*/  LOP3.LUT R11, R10, 0x3c, RZ, 0xc0, !PT ;  /* 0x0000003c0a0b7812 */ /* 0x000fe200078ec0ff */
[----:B------:R-:W-:-:S04]  /*05d0*/  IMAD R9, R9, 0xc0, R18 ;  /* 0x000000c009097824 */ /* 0x000fc800078e0212 */
[----:B------:R-:W-:Y:S02]  /*05e0*/  IMAD.IADD R11, R8, 0x1, R11 ;  /* 0x00000001080b7824 */ /* 0x000fe400078e020b */
[----:B0-----:R-:W-:-:S03]  /*05f0*/  IMAD.WIDE R8, R9, 0x4, R2 ;  /* 0x0000000409087825 */ /* 0x001fc600078e0202 */
[----:B------:R-:W-:Y:S01]  /*0600*/  LEA R11, R11, UR4, 0x2 ;  /* 0x000000040b0b7c11 */ /* 0x000fe2000f8e10ff */
[----:B--2---:R-:W-:Y:S04]  /*0610*/  STS [R13+0x20], R14 ;  /* 0x0000200e0d007388 */ /* 0x004fe80000000800 */
[----:B---3--:R-:W-:Y:S04]  /*0620*/  STS [R13+0x40], R20 ;  /* 0x000040140d007388 */ /* 0x008fe80000000800 */
[----:B----4-:R-:W-:Y:S04]  /*0630*/  STS [R13+0x60], R21 ;  /* 0x000060150d007388 */ /* 0x010fe80000000800 */
[----:B-----5:R-:W-:Y:S04]  /*0640*/  STS [R13+0x80], R22 ;  /* 0x000080160d007388 */ /* 0x020fe80000000800 */
[----:B------:R-:W-:Y:S04]  /*0650*/  STS [R13+0xa0], R24 ;  /* 0x0000a0180d007388 */ /* 0x000fe80000000800 */
[----:B------:R-:W-:Y:S04]  /*0660*/  STS [R13+0xc0], R23 ;  /* 0x0000c0170d007388 */ /* 0x000fe80000000800 */
[----:B------:R-:W-:Y:S04]  /*0670*/  STS [R13], R26 ;  /* 0x0000001a0d007388 */ /* 0x000fe80000000800 */
[----:B------:R-:W-:Y:S01]  /*0680*/  STS [R13+0xe0], R25 ;  /* 0x0000e0190d007388 */ /* 0x000fe20000000800 */
[----:B------:R-:W-:Y:S06]  /*0690*/  BAR.SYNC.DEFER_BLOCKING 0x0 ;  /* 0x0000000000007b1d */ /* 0x000fec0000010000 */
[----:B------:R-:W0:Y:S04]  /*06a0*/  LDS.128 R4, [R4] ;  /* 0x0000000004047984 */ /* 0x000e280000000c00 */
[----:B0-----:R0:W-:Y:S02]  /*06b0*/  @P1 STG.E.128 desc[UR6][R8.64], R4 ;  /* 0x0000000408001986 */ /* 0x0011e4000c101d06 */
[----:B0-----:R-:W-:Y:S05]  /*06c0*/  @!P0 EXIT ;  /* 0x000000000000894d */ /* 0x001fea0003800000 */
[----:B0-----:R-:W0:Y:S01]  /*06d0*/  LDS.128 R8, [R11+0x800] ;  /* 0x000800000b087984 */ /* 0x001e220000000c00 */
[----:B------:R-:W-:-:S04]  /*06e0*/  IMAD R5, R0, 0xc0, R18 ;  /* 0x000000c000057824 */ /* 0x000fc800078e0212 */
[----:B------:R-:W-:-:S05]  /*06f0*/  IMAD.WIDE R2, R5, 0x4, R2 ;  /* 0x0000000405027825 */ /* 0x000fca00078e0202 */
[----:B0-----:R-:W-:Y:S01]  /*0700*/  STG.E.128 desc[UR6][R2.64], R8 ;  /* 0x0000000802007986 */ /* 0x001fe2000c101d06 */
[----:B------:R-:W-:Y:S05]  /*0710*/  EXIT ;  /* 0x000000000000794d */ /* 0x000fea0003800000 */
.L_x_0:
[----:B------:R-:W-:-:S00]  /*0720*/  BRA `(.L_x_0) ;  /* 0xfffffffc00fc7947 */ /* 0x000fc0000383ffff */
[----:B------:R-:W-:-:S00]  /*0730*/  NOP ;  /* 0x0000000000007918 */ /* 0x000fc00000000000 */
        /* <DEDUP_REMOVED lines=12> */
.L_x_1:


//--------------------- .nv.shared.triton_poi_fused_convolution_7 --------------------------
	.section	.nv.shared.triton_poi_fused_convolution_7,"aw",@nobits
	.sectionflags	@""
	.align	16
	.zero		1024


//--------------------- .nv.constant0.triton_poi_fused_convolution_7 --------------------------
	.section	.nv.constant0.triton_poi_fused_convolution_7,"a",@progbits
	.sectionflags	@""
	.align	4
.nv.constant0.triton_poi_fused_convolution_7:
	.zero		552
